//
// Generated by NVIDIA NVVM Compiler
//
// Compiler Build ID: CL-36424714
// Cuda compilation tools, release 13.0, V13.0.88
// Based on NVVM 20.0.0
//

.version 9.0
.target sm_100
.address_size 64

	// .globl	_Z10filterDataPiS_S_

.visible .entry _Z10filterDataPiS_S_(
	.param .u64 .ptr .align 1 _Z10filterDataPiS_S__param_0,
	.param .u64 .ptr .align 1 _Z10filterDataPiS_S__param_1,
	.param .u64 .ptr .align 1 _Z10filterDataPiS_S__param_2
)
{
	.reg .pred 	%p<3>;
	.reg .b32 	%r<7>;
	.reg .b64 	%rd<11>;

	ld.param.u64 	%rd1, [_Z10filterDataPiS_S__param_0];
	ld.param.u64 	%rd2, [_Z10filterDataPiS_S__param_1];
	ld.param.u64 	%rd3, [_Z10filterDataPiS_S__param_2];
	mov.u32 	%r3, %ctaid.x;
	mov.u32 	%r4, %ntid.x;
	mov.u32 	%r5, %tid.x;
	mad.lo.s32 	%r1, %r3, %r4, %r5;
	setp.gt.s32 	%p1, %r1, 99;
	@%p1 bra 	$L__BB0_3;
	cvta.to.global.u64 	%rd4, %rd1;
	mul.wide.s32 	%rd5, %r1, 4;
	add.s64 	%rd6, %rd4, %rd5;
	ld.global.u32 	%r2, [%rd6];
	setp.lt.s32 	%p2, %r2, 51;
	@%p2 bra 	$L__BB0_3;
	cvta.to.global.u64 	%rd7, %rd3;
	atom.global.add.u32 	%r6, [%rd7], 1;
	cvta.to.global.u64 	%rd8, %rd2;
	mul.wide.s32 	%rd9, %r6, 4;
	add.s64 	%rd10, %rd8, %rd9;
	st.global.u32 	[%rd10], %r2;
$L__BB0_3:
	ret;

}


// ===== COMPILED SASS (sm_100) =====

	.target	sm_100

	.elftype	@"ET_EXEC"


//--------------------- .note.nv.tkinfo           --------------------------
	.section	.note.nv.tkinfo,"",@"SHT_NOTE"
	.sectionflags	@"SHF_NOTE_NV_TKINFO"
	.tkinfo
        /*0018*/ 	.word	0x00000002
        /*0030*/ 	.string	""
        /*0030*/ 	.string	"ptxas"
        /*0030*/ 	.string	"Cuda compilation tools, release 13.0, V13.0.88"
        /*0030*/ 	.string	"Build cuda_13.0.r13.0/compiler.36424714_0"
        /*0030*/ 	.string	"-arch sm_100 -m 64 "



//--------------------- .note.nv.cuinfo           --------------------------
	.section	.note.nv.cuinfo,"",@"SHT_NOTE"
	.sectionflags	@"SHF_NOTE_NV_CUINFO"
        /*0018*/ 	.short	0x0002
        /*001a*/ 	.short	0x0064
        /*001c*/ 	.short	0x0082
	.zero		2


//--------------------- .nv.info                  --------------------------
	.section	.nv.info,"",@"SHT_CUDA_INFO"
	.align	4


	//----- nvinfo : EIATTR_REGCOUNT
	.align		4
        /*0000*/ 	.byte	0x04, 0x2f
        /*0002*/ 	.short	(.L_1 - .L_0)
	.align		4
.L_0:
        /*0004*/ 	.word	index@(_Z10filterDataPiS_S_)
        /*0008*/ 	.word	0x0000000e


	//----- nvinfo : EIATTR_FRAME_SIZE
	.align		4
.L_1:
        /*000c*/ 	.byte	0x04, 0x11
        /*000e*/ 	.short	(.L_3 - .L_2)
	.align		4
.L_2:
        /*0010*/ 	.word	index@(_Z10filterDataPiS_S_)
        /*0014*/ 	.word	0x00000000


	//----- nvinfo : EIATTR_MIN_STACK_SIZE
	.align		4
.L_3:
        /*0018*/ 	.byte	0x04, 0x12
        /*001a*/ 	.short	(.L_5 - .L_4)
	.align		4
.L_4:
        /*001c*/ 	.word	index@(_Z10filterDataPiS_S_)
        /*0020*/ 	.word	0x00000000
.L_5:


//--------------------- .nv.compat                --------------------------
	.section	.nv.compat,"",@"SHT_CUDA_COMPAT_INFO"
	.align	4
        /*0000*/ 	.byte	0x02, 0x09, 0x00, 0x00, 0x02, 0x02, 0x01, 0x00, 0x02, 0x05, 0x05, 0x00, 0x03, 0x07, 0x01, 0x01
        /*0010*/ 	.byte	0x02, 0x03, 0x00, 0x00, 0x02, 0x06, 0x01, 0x00, 0x04, 0x0b, 0x08, 0x00, 0x09, 0x00, 0x00, 0x00
        /*0020*/ 	.byte	0x00, 0x00, 0x00, 0x00


//--------------------- .nv.info._Z10filterDataPiS_S_ --------------------------
	.section	.nv.info._Z10filterDataPiS_S_,"",@"SHT_CUDA_INFO"
	.sectionflags	@""
	.align	4


	//----- nvinfo : EIATTR_CUDA_API_VERSION
	.align		4
        /*0000*/ 	.byte	0x04, 0x37
        /*0002*/ 	.short	(.L_7 - .L_6)
.L_6:
        /*0004*/ 	.word	0x00000082


	//----- nvinfo : EIATTR_KPARAM_INFO
	.align		4
.L_7:
        /*0008*/ 	.byte	0x04, 0x17
        /*000a*/ 	.short	(.L_9 - .L_8)
.L_8:
        /*000c*/ 	.word	0x00000000
        /*0010*/ 	.short	0x0002
        /*0012*/ 	.short	0x0010
        /*0014*/ 	.byte	0x00, 0xf5, 0x21, 0x00


	//----- nvinfo : EIATTR_KPARAM_INFO
	.align		4
.L_9:
        /*0018*/ 	.byte	0x04, 0x17
        /*001a*/ 	.short	(.L_11 - .L_10)
.L_10:
        /*001c*/ 	.word	0x00000000
        /*0020*/ 	.short	0x0001
        /*0022*/ 	.short	0x0008
        /*0024*/ 	.byte	0x00, 0xf5, 0x21, 0x00


	//----- nvinfo : EIATTR_KPARAM_INFO
	.align		4
.L_11:
        /*0028*/ 	.byte	0x04, 0x17
        /*002a*/ 	.short	(.L_13 - .L_12)
.L_12:
        /*002c*/ 	.word	0x00000000
        /*0030*/ 	.short	0x0000
        /*0032*/ 	.short	0x0000
        /*0034*/ 	.byte	0x00, 0xf5, 0x21, 0x00


	//----- nvinfo : EIATTR_SPARSE_MMA_MASK
	.align		4
.L_13:
        /*0038*/ 	.byte	0x03, 0x50
        /*003a*/ 	.short	0x0000


	//----- nvinfo : EIATTR_MAXREG_COUNT
	.align		4
        /*003c*/ 	.byte	0x03, 0x1b
        /*003e*/ 	.short	0x00ff


	//----- nvinfo : EIATTR_MERCURY_ISA_VERSION
	.align		4
        /*0040*/ 	.byte	0x03, 0x5f
        /*0042*/ 	.short	0x0101


	//----- nvinfo : EIATTR_INT_WARP_WIDE_INSTR_OFFSETS
	.align		4
        /*0044*/ 	.byte	0x04, 0x31
        /*0046*/ 	.short	(.L_15 - .L_14)


	//   ....[0]....
.L_14:
        /*0048*/ 	.word	0x000000e0


	//   ....[1]....
        /*004c*/ 	.word	0x00000180


	//----- nvinfo : EIATTR_VRC_CTA_INIT_COUNT
	.align		4
.L_15:
        /*0050*/ 	.byte	0x02, 0x4a
	.zero		1
	.zero		1


	//----- nvinfo : EIATTR_EXIT_INSTR_OFFSETS
	.align		4
        /*0054*/ 	.byte	0x04, 0x1c
        /*0056*/ 	.short	(.L_17 - .L_16)


	//   ....[0]....
.L_16:
        /*0058*/ 	.word	0x00000060


	//   ....[1]....
        /*005c*/ 	.word	0x000000c0


	//   ....[2]....
        /*0060*/ 	.word	0x000001c0


	//----- nvinfo : EIATTR_CBANK_PARAM_SIZE
	.align		4
.L_17:
        /*0064*/ 	.byte	0x03, 0x19
        /*0066*/ 	.short	0x0018


	//----- nvinfo : EIATTR_PARAM_CBANK
	.align		4
        /*0068*/ 	.byte	0x04, 0x0a
        /*006a*/ 	.short	(.L_19 - .L_18)
	.align		4
.L_18:
        /*006c*/ 	.word	index@(.nv.constant0._Z10filterDataPiS_S_)
        /*0070*/ 	.short	0x0380
        /*0072*/ 	.short	0x0018


	//----- nvinfo : EIATTR_SW_WAR
	.align		4
.L_19:
        /*0074*/ 	.byte	0x04, 0x36
        /*0076*/ 	.short	(.L_21 - .L_20)
.L_20:
        /*0078*/ 	.word	0x00000008
.L_21:


//--------------------- .nv.callgraph             --------------------------
	.section	.nv.callgraph,"",@"SHT_CUDA_CALLGRAPH"
	.align	4
	.sectionentsize	8
	.align		4
        /*0000*/ 	.word	0x00000000
	.align		4
        /*0004*/ 	.word	0xffffffff
	.align		4
        /*0008*/ 	.word	0x00000000
	.align		4
        /*000c*/ 	.word	0xfffffffe
	.align		4
        /*0010*/ 	.word	0x00000000
	.align		4
        /*0014*/ 	.word	0xfffffffd
	.align		4
        /*0018*/ 	.word	0x00000000
	.align		4
        /*001c*/ 	.word	0xfffffffc


//--------------------- .text._Z10filterDataPiS_S_ --------------------------
	.section	.text._Z10filterDataPiS_S_,"ax",@progbits
	.align	128
        .global         _Z10filterDataPiS_S_
        .type           _Z10filterDataPiS_S_,@function
        .size           _Z10filterDataPiS_S_,(.L_x_1 - _Z10filterDataPiS_S_)
        .other          _Z10filterDataPiS_S_,@"STO_CUDA_ENTRY STV_DEFAULT"
_Z10filterDataPiS_S_:
.text._Z10filterDataPiS_S_:
[----:B------:R-:W-:Y:S01]  /*0000*/  LDC R1, c[0x0][0x37c] ;  /* 0x0000df00ff017b82 */ /* 0x000fe20000000800 */
[----:B------:R-:W0:Y:S07]  /*0010*/  S2R R0, SR_TID.X ;  /* 0x0000000000007919 */ /* 0x000e2e0000002100 */
[----:B------:R-:W0:Y:S08]  /*0020*/  S2UR UR4, SR_CTAID.X ;  /* 0x00000000000479c3 */ /* 0x000e300000002500 */
[----:B------:R-:W0:Y:S02]  /*0030*/  LDC R5, c[0x0][0x360] ;  /* 0x0000d800ff057b82 */ /* 0x000e240000000800 */
[----:B0-----:R-:W-:-:S05]  /*0040*/  IMAD R5, R5, UR4, R0 ;  /* 0x0000000405057c24 */ /* 0x001fca000f8e0200 */
[----:B------:R-:W-:-:S13]  /*0050*/  ISETP.GT.AND P0, PT, R5, 0x63, PT ;  /* 0x000000630500780c */ /* 0x000fda0003f04270 */
[----:B------:R-:W-:Y:S05]  /*0060*/  @P0 EXIT ;  /* 0x000000000000094d */ /* 0x000fea0003800000 */
[----:B------:R-:W0:Y:S01]  /*0070*/  LDC.64 R2, c[0x0][0x380] ;  /* 0x0000e000ff027b82 */ /* 0x000e220000000a00 */
[----:B------:R-:W1:Y:S01]  /*0080*/  LDCU.64 UR4, c[0x0][0x358] ;  /* 0x00006b00ff0477ac */ /* 0x000e620008000a00 */
[----:B0-----:R-:W-:-:S05]  /*0090*/  IMAD.WIDE R2, R5, 0x4, R2 ;  /* 0x0000000405027825 */ /* 0x001fca00078e0202 */
[----:B-1----:R-:W2:Y:S02]  /*00a0*/  LDG.E R7, desc[UR4][R2.64] ;  /* 0x0000000402077981 */ /* 0x002ea4000c1e1900 */
[----:B--2---:R-:W-:-:S13]  /*00b0*/  ISETP.GE.AND P0, PT, R7, 0x33, PT ;  /* 0x000000330700780c */ /* 0x004fda0003f06270 */
[----:B------:R-:W-:Y:S05]  /*00c0*/  @!P0 EXIT ;  /* 0x000000000000894d */ /* 0x000fea0003800000 */
[----:B------:R-:W0:Y:S01]  /*00d0*/  S2R R5, SR_LANEID ;  /* 0x0000000000057919 */ /* 0x000e220000000000 */
[----:B------:R-:W-:Y:S01]  /*00e0*/  VOTEU.ANY UR6, UPT, PT ;  /* 0x0000000000067886 */ /* 0x000fe200038e0100 */
[----:B------:R-:W1:Y:S01]  /*00f0*/  LDC.64 R2, c[0x0][0x390] ;  /* 0x0000e400ff027b82 */ /* 0x000e620000000a00 */
[----:B------:R-:W0:Y:S08]  /*0100*/  FLO.U32 R0, UR6 ;  /* 0x0000000600007d00 */ /* 0x000e3000080e0000 */
[----:B------:R-:W1:Y:S01]  /*0110*/  POPC R11, UR6 ;  /* 0x00000006000b7d09 */ /* 0x000e620008000000 */
[----:B0-----:R-:W-:Y:S01]  /*0120*/  ISETP.EQ.U32.AND P0, PT, R0, R5, PT ;  /* 0x000000050000720c */ /* 0x001fe20003f02070 */
[----:B------:R-:W0:Y:S01]  /*0130*/  S2R R6, SR_LTMASK ;  /* 0x0000000000067919 */ /* 0x000e220000003900 */
[----:B------:R-:W2:Y:S11]  /*0140*/  LDC.64 R4, c[0x0][0x388] ;  /* 0x0000e200ff047b82 */ /* 0x000eb60000000a00 */
[----:B-1----:R-:W3:Y:S01]  /*0150*/  @P0 ATOMG.E.ADD.STRONG.GPU PT, R3, desc[UR4][R2.64], R11 ;  /* 0x8000000b020309a8 */ /* 0x002ee200081ef104 */
[----:B0-----:R-:W-:-:S06]  /*0160*/  LOP3.LUT R6, R6, UR6, RZ, 0xc0, !PT ;  /* 0x0000000606067c12 */ /* 0x001fcc000f8ec0ff */
[----:B------:R-:W0:Y:S01]  /*0170*/  POPC R6, R6 ;  /* 0x0000000600067309 */ /* 0x000e220000000000 */
[----:B---3--:R-:W0:Y:S02]  /*0180*/  SHFL.IDX PT, R9, R3, R0, 0x1f ;  /* 0x00001f0003097589 */ /* 0x008e2400000e0000 */
[----:B0-----:R-:W-:-:S05]  /*0190*/  IADD3 R9, PT, PT, R9, R6, RZ ;  /* 0x0000000609097210 */ /* 0x001fca0007ffe0ff */
[----:B--2---:R-:W-:-:S05]  /*01a0*/  IMAD.WIDE R4, R9, 0x4, R4 ;  /* 0x0000000409047825 */ /* 0x004fca00078e0204 */
[----:B------:R-:W-:Y:S01]  /*01b0*/  STG.E desc[UR4][R4.64], R7 ;  /* 0x0000000704007986 */ /* 0x000fe2000c101904 */
[----:B------:R-:W-:Y:S05]  /*01c0*/  EXIT ;  /* 0x000000000000794d */ /* 0x000fea0003800000 */
.L_x_0:
[----:B------:R-:W-:-:S00]  /*01d0*/  BRA `(.L_x_0) ;  /* 0xfffffffc00fc7947 */ /* 0x000fc0000383ffff */
[----:B------:R-:W-:-:S00]  /*01e0*/  NOP ;  /* 0x0000000000007918 */ /* 0x000fc00000000000 */
        /* <DEDUP_REMOVED lines=9> */
.L_x_1:


//--------------------- .nv.shared.reserved.0     --------------------------
	.section	.nv.shared.reserved.0,"aw",@nobits
	.weak		__nv_reservedSMEM_offset_0_alias
	.size		__nv_reservedSMEM_offset_0_alias, 0, 64
	.other		__nv_reservedSMEM_offset_0_alias,@"STO_CUDA_RESERVED_SHARED STV_DEFAULT"
__nv_reservedSMEM_offset_0_alias:
	.zero		0
	.zero		64


//--------------------- .nv.constant0._Z10filterDataPiS_S_ --------------------------
	.section	.nv.constant0._Z10filterDataPiS_S_,"a",@progbits
	.sectionflags	@""
	.align	4
.nv.constant0._Z10filterDataPiS_S_:
	.zero		920


//--------------------- SYMBOLS --------------------------

	.type		.nv.reservedSmem.offset0,@object
	.size		.nv.reservedSmem.offset0,0x4
